//
// Generated by NVIDIA NVVM Compiler
//
// Compiler Build ID: CL-36424714
// Cuda compilation tools, release 13.0, V13.0.88
// Based on NVVM 20.0.0
//

.version 9.0
.target sm_100
.address_size 64

	// .globl	_Z14mygemm_kernel1PKfS0_Pfiiiff

.visible .entry _Z14mygemm_kernel1PKfS0_Pfiiiff(
	.param .u64 .ptr .align 1 _Z14mygemm_kernel1PKfS0_Pfiiiff_param_0,
	.param .u64 .ptr .align 1 _Z14mygemm_kernel1PKfS0_Pfiiiff_param_1,
	.param .u64 .ptr .align 1 _Z14mygemm_kernel1PKfS0_Pfiiiff_param_2,
	.param .u32 _Z14mygemm_kernel1PKfS0_Pfiiiff_param_3,
	.param .u32 _Z14mygemm_kernel1PKfS0_Pfiiiff_param_4,
	.param .u32 _Z14mygemm_kernel1PKfS0_Pfiiiff_param_5,
	.param .f32 _Z14mygemm_kernel1PKfS0_Pfiiiff_param_6,
	.param .f32 _Z14mygemm_kernel1PKfS0_Pfiiiff_param_7
)
.maxntid 1024
{
	.reg .pred 	%p<13>;
	.reg .b32 	%r<41>;
	.reg .b32 	%f<73>;
	.reg .b64 	%rd<53>;

	ld.param.u64 	%rd7, [_Z14mygemm_kernel1PKfS0_Pfiiiff_param_0];
	ld.param.u64 	%rd8, [_Z14mygemm_kernel1PKfS0_Pfiiiff_param_1];
	ld.param.u64 	%rd6, [_Z14mygemm_kernel1PKfS0_Pfiiiff_param_2];
	ld.param.u32 	%r20, [_Z14mygemm_kernel1PKfS0_Pfiiiff_param_3];
	ld.param.u32 	%r18, [_Z14mygemm_kernel1PKfS0_Pfiiiff_param_4];
	ld.param.u32 	%r19, [_Z14mygemm_kernel1PKfS0_Pfiiiff_param_5];
	ld.param.f32 	%f13, [_Z14mygemm_kernel1PKfS0_Pfiiiff_param_6];
	ld.param.f32 	%f14, [_Z14mygemm_kernel1PKfS0_Pfiiiff_param_7];
	cvta.to.global.u64 	%rd1, %rd8;
	cvta.to.global.u64 	%rd2, %rd7;
	mov.u32 	%r21, %ctaid.y;
	mov.u32 	%r22, %ntid.y;
	mov.u32 	%r23, %tid.y;
	mad.lo.s32 	%r1, %r21, %r22, %r23;
	mov.u32 	%r24, %ctaid.x;
	mov.u32 	%r25, %ntid.x;
	mov.u32 	%r26, %tid.x;
	mad.lo.s32 	%r2, %r24, %r25, %r26;
	setp.ge.s32 	%p1, %r1, %r20;
	setp.ge.s32 	%p2, %r2, %r18;
	or.pred  	%p3, %p1, %p2;
	@%p3 bra 	$L__BB0_14;
	setp.lt.s32 	%p4, %r19, 1;
	mov.f32 	%f72, 0f00000000;
	@%p4 bra 	$L__BB0_13;
	mul.lo.s32 	%r3, %r19, %r1;
	and.b32  	%r4, %r19, 7;
	setp.lt.u32 	%p5, %r19, 8;
	mov.f32 	%f72, 0f00000000;
	mov.b32 	%r39, 0;
	@%p5 bra 	$L__BB0_5;
	and.b32  	%r39, %r19, 2147483640;
	neg.s32 	%r37, %r39;
	shl.b32 	%r7, %r18, 3;
	mul.wide.u32 	%rd9, %r3, 4;
	add.s64 	%rd10, %rd9, %rd2;
	add.s64 	%rd52, %rd10, 16;
	mov.f32 	%f72, 0f00000000;
	mul.wide.s32 	%rd13, %r18, 4;
	mov.u32 	%r36, %r2;
$L__BB0_4:
	.pragma "nounroll";
	ld.global.f32 	%f19, [%rd52+-16];
	mul.wide.s32 	%rd11, %r36, 4;
	add.s64 	%rd12, %rd1, %rd11;
	ld.global.f32 	%f20, [%rd12];
	fma.rn.f32 	%f21, %f19, %f20, %f72;
	ld.global.f32 	%f22, [%rd52+-12];
	add.s64 	%rd14, %rd12, %rd13;
	ld.global.f32 	%f23, [%rd14];
	fma.rn.f32 	%f24, %f22, %f23, %f21;
	ld.global.f32 	%f25, [%rd52+-8];
	add.s64 	%rd15, %rd14, %rd13;
	ld.global.f32 	%f26, [%rd15];
	fma.rn.f32 	%f27, %f25, %f26, %f24;
	ld.global.f32 	%f28, [%rd52+-4];
	add.s64 	%rd16, %rd15, %rd13;
	ld.global.f32 	%f29, [%rd16];
	fma.rn.f32 	%f30, %f28, %f29, %f27;
	ld.global.f32 	%f31, [%rd52];
	add.s64 	%rd17, %rd16, %rd13;
	ld.global.f32 	%f32, [%rd17];
	fma.rn.f32 	%f33, %f31, %f32, %f30;
	ld.global.f32 	%f34, [%rd52+4];
	add.s64 	%rd18, %rd17, %rd13;
	ld.global.f32 	%f35, [%rd18];
	fma.rn.f32 	%f36, %f34, %f35, %f33;
	ld.global.f32 	%f37, [%rd52+8];
	add.s64 	%rd19, %rd18, %rd13;
	ld.global.f32 	%f38, [%rd19];
	fma.rn.f32 	%f39, %f37, %f38, %f36;
	ld.global.f32 	%f40, [%rd52+12];
	add.s64 	%rd20, %rd19, %rd13;
	ld.global.f32 	%f41, [%rd20];
	fma.rn.f32 	%f72, %f40, %f41, %f39;
	add.s32 	%r37, %r37, 8;
	add.s32 	%r36, %r36, %r7;
	add.s64 	%rd52, %rd52, 32;
	setp.ne.s32 	%p6, %r37, 0;
	@%p6 bra 	$L__BB0_4;
$L__BB0_5:
	setp.eq.s32 	%p7, %r4, 0;
	@%p7 bra 	$L__BB0_13;
	and.b32  	%r13, %r19, 3;
	setp.lt.u32 	%p8, %r4, 4;
	@%p8 bra 	$L__BB0_8;
	add.s32 	%r28, %r39, %r3;
	mul.wide.u32 	%rd21, %r28, 4;
	add.s64 	%rd22, %rd2, %rd21;
	ld.global.f32 	%f43, [%rd22];
	mad.lo.s32 	%r29, %r39, %r18, %r2;
	mul.wide.s32 	%rd23, %r29, 4;
	add.s64 	%rd24, %rd1, %rd23;
	ld.global.f32 	%f44, [%rd24];
	fma.rn.f32 	%f45, %f43, %f44, %f72;
	cvt.u64.u32 	%rd25, %r3;
	cvt.u64.u32 	%rd26, %r39;
	add.s64 	%rd27, %rd26, %rd25;
	shl.b64 	%rd28, %rd27, 2;
	add.s64 	%rd29, %rd2, %rd28;
	ld.global.f32 	%f46, [%rd29+4];
	mul.wide.s32 	%rd30, %r18, 4;
	add.s64 	%rd31, %rd24, %rd30;
	ld.global.f32 	%f47, [%rd31];
	fma.rn.f32 	%f48, %f46, %f47, %f45;
	ld.global.f32 	%f49, [%rd29+8];
	add.s64 	%rd32, %rd31, %rd30;
	ld.global.f32 	%f50, [%rd32];
	fma.rn.f32 	%f51, %f49, %f50, %f48;
	ld.global.f32 	%f52, [%rd29+12];
	add.s64 	%rd33, %rd32, %rd30;
	ld.global.f32 	%f53, [%rd33];
	fma.rn.f32 	%f72, %f52, %f53, %f51;
	add.s32 	%r39, %r39, 4;
$L__BB0_8:
	setp.eq.s32 	%p9, %r13, 0;
	@%p9 bra 	$L__BB0_13;
	setp.eq.s32 	%p10, %r13, 1;
	@%p10 bra 	$L__BB0_11;
	add.s32 	%r30, %r39, %r3;
	mul.wide.u32 	%rd34, %r30, 4;
	add.s64 	%rd35, %rd2, %rd34;
	ld.global.f32 	%f55, [%rd35];
	mad.lo.s32 	%r31, %r39, %r18, %r2;
	mul.wide.s32 	%rd36, %r31, 4;
	add.s64 	%rd37, %rd1, %rd36;
	ld.global.f32 	%f56, [%rd37];
	fma.rn.f32 	%f57, %f55, %f56, %f72;
	cvt.u64.u32 	%rd38, %r3;
	cvt.u64.u32 	%rd39, %r39;
	add.s64 	%rd40, %rd39, %rd38;
	shl.b64 	%rd41, %rd40, 2;
	add.s64 	%rd42, %rd2, %rd41;
	ld.global.f32 	%f58, [%rd42+4];
	mul.wide.s32 	%rd43, %r18, 4;
	add.s64 	%rd44, %rd37, %rd43;
	ld.global.f32 	%f59, [%rd44];
	fma.rn.f32 	%f72, %f58, %f59, %f57;
	add.s32 	%r39, %r39, 2;
$L__BB0_11:
	and.b32  	%r32, %r19, 1;
	setp.eq.b32 	%p11, %r32, 1;
	not.pred 	%p12, %p11;
	@%p12 bra 	$L__BB0_13;
	add.s32 	%r33, %r39, %r3;
	mul.wide.u32 	%rd45, %r33, 4;
	add.s64 	%rd46, %rd2, %rd45;
	ld.global.f32 	%f60, [%rd46];
	mad.lo.s32 	%r34, %r39, %r18, %r2;
	mul.wide.s32 	%rd47, %r34, 4;
	add.s64 	%rd48, %rd1, %rd47;
	ld.global.f32 	%f61, [%rd48];
	fma.rn.f32 	%f72, %f60, %f61, %f72;
$L__BB0_13:
	mad.lo.s32 	%r35, %r18, %r1, %r2;
	cvta.to.global.u64 	%rd49, %rd6;
	mul.wide.s32 	%rd50, %r35, 4;
	add.s64 	%rd51, %rd49, %rd50;
	ld.global.f32 	%f62, [%rd51];
	mul.f32 	%f63, %f14, %f62;
	fma.rn.f32 	%f64, %f13, %f72, %f63;
	st.global.f32 	[%rd51], %f64;
$L__BB0_14:
	ret;

}


// ===== COMPILED SASS (sm_100) =====

	.target	sm_100

	.elftype	@"ET_EXEC"


//--------------------- .note.nv.tkinfo           --------------------------
	.section	.note.nv.tkinfo,"",@"SHT_NOTE"
	.sectionflags	@"SHF_NOTE_NV_TKINFO"
	.tkinfo
        /*0018*/ 	.word	0x00000002
        /*0030*/ 	.string	""
        /*0030*/ 	.string	"ptxas"
        /*0030*/ 	.string	"Cuda compilation tools, release 13.0, V13.0.88"
        /*0030*/ 	.string	"Build cuda_13.0.r13.0/compiler.36424714_0"
        /*0030*/ 	.string	"-arch sm_100 -m 64 "



//--------------------- .note.nv.cuinfo           --------------------------
	.section	.note.nv.cuinfo,"",@"SHT_NOTE"
	.sectionflags	@"SHF_NOTE_NV_CUINFO"
        /*0018*/ 	.short	0x0002
        /*001a*/ 	.short	0x0064
        /*001c*/ 	.short	0x0082
	.zero		2


//--------------------- .nv.info                  --------------------------
	.section	.nv.info,"",@"SHT_CUDA_INFO"
	.align	4


	//----- nvinfo : EIATTR_REGCOUNT
	.align		4
        /*0000*/ 	.byte	0x04, 0x2f
        /*0002*/ 	.short	(.L_1 - .L_0)
	.align		4
.L_0:
        /*0004*/ 	.word	index@(_Z14mygemm_kernel1PKfS0_Pfiiiff)
        /*0008*/ 	.word	0x00000020


	//----- nvinfo : EIATTR_FRAME_SIZE
	.align		4
.L_1:
        /*000c*/ 	.byte	0x04, 0x11
        /*000e*/ 	.short	(.L_3 - .L_2)
	.align		4
.L_2:
        /*0010*/ 	.word	index@(_Z14mygemm_kernel1PKfS0_Pfiiiff)
        /*0014*/ 	.word	0x00000000


	//----- nvinfo : EIATTR_MIN_STACK_SIZE
	.align		4
.L_3:
        /*0018*/ 	.byte	0x04, 0x12
        /*001a*/ 	.short	(.L_5 - .L_4)
	.align		4
.L_4:
        /*001c*/ 	.word	index@(_Z14mygemm_kernel1PKfS0_Pfiiiff)
        /*0020*/ 	.word	0x00000000
.L_5:


//--------------------- .nv.compat                --------------------------
	.section	.nv.compat,"",@"SHT_CUDA_COMPAT_INFO"
	.align	4
        /*0000*/ 	.byte	0x02, 0x09, 0x00, 0x00, 0x02, 0x02, 0x01, 0x00, 0x02, 0x05, 0x05, 0x00, 0x03, 0x07, 0x01, 0x01
        /*0010*/ 	.byte	0x02, 0x03, 0x00, 0x00, 0x02, 0x06, 0x01, 0x00, 0x04, 0x0b, 0x08, 0x00, 0x09, 0x00, 0x00, 0x00
        /*0020*/ 	.byte	0x00, 0x00, 0x00, 0x00


//--------------------- .nv.info._Z14mygemm_kernel1PKfS0_Pfiiiff --------------------------
	.section	.nv.info._Z14mygemm_kernel1PKfS0_Pfiiiff,"",@"SHT_CUDA_INFO"
	.sectionflags	@""
	.align	4


	//----- nvinfo : EIATTR_CUDA_API_VERSION
	.align		4
        /*0000*/ 	.byte	0x04, 0x37
        /*0002*/ 	.short	(.L_7 - .L_6)
.L_6:
        /*0004*/ 	.word	0x00000082


	//----- nvinfo : EIATTR_KPARAM_INFO
	.align		4
.L_7:
        /*0008*/ 	.byte	0x04, 0x17
        /*000a*/ 	.short	(.L_9 - .L_8)
.L_8:
        /*000c*/ 	.word	0x00000000
        /*0010*/ 	.short	0x0007
        /*0012*/ 	.short	0x0028
        /*0014*/ 	.byte	0x00, 0xf0, 0x11, 0x00


	//----- nvinfo : EIATTR_KPARAM_INFO
	.align		4
.L_9:
        /*0018*/ 	.byte	0x04, 0x17
        /*001a*/ 	.short	(.L_11 - .L_10)
.L_10:
        /*001c*/ 	.word	0x00000000
        /*0020*/ 	.short	0x0006
        /*0022*/ 	.short	0x0024
        /*0024*/ 	.byte	0x00, 0xf0, 0x11, 0x00


	//----- nvinfo : EIATTR_KPARAM_INFO
	.align		4
.L_11:
        /*0028*/ 	.byte	0x04, 0x17
        /*002a*/ 	.short	(.L_13 - .L_12)
.L_12:
        /*002c*/ 	.word	0x00000000
        /*0030*/ 	.short	0x0005
        /*0032*/ 	.short	0x0020
        /*0034*/ 	.byte	0x00, 0xf0, 0x11, 0x00


	//----- nvinfo : EIATTR_KPARAM_INFO
	.align		4
.L_13:
        /*0038*/ 	.byte	0x04, 0x17
        /*003a*/ 	.short	(.L_15 - .L_14)
.L_14:
        /*003c*/ 	.word	0x00000000
        /*0040*/ 	.short	0x0004
        /*0042*/ 	.short	0x001c
        /*0044*/ 	.byte	0x00, 0xf0, 0x11, 0x00


	//----- nvinfo : EIATTR_KPARAM_INFO
	.align		4
.L_15:
        /*0048*/ 	.byte	0x04, 0x17
        /*004a*/ 	.short	(.L_17 - .L_16)
.L_16:
        /*004c*/ 	.word	0x00000000
        /*0050*/ 	.short	0x0003
        /*0052*/ 	.short	0x0018
        /*0054*/ 	.byte	0x00, 0xf0, 0x11, 0x00


	//----- nvinfo : EIATTR_KPARAM_INFO
	.align		4
.L_17:
        /*0058*/ 	.byte	0x04, 0x17
        /*005a*/ 	.short	(.L_19 - .L_18)
.L_18:
        /*005c*/ 	.word	0x00000000
        /*0060*/ 	.short	0x0002
        /*0062*/ 	.short	0x0010
        /*0064*/ 	.byte	0x00, 0xf5, 0x21, 0x00


	//----- nvinfo : EIATTR_KPARAM_INFO
	.align		4
.L_19:
        /*0068*/ 	.byte	0x04, 0x17
        /*006a*/ 	.short	(.L_21 - .L_20)
.L_20:
        /*006c*/ 	.word	0x00000000
        /*0070*/ 	.short	0x0001
        /*0072*/ 	.short	0x0008
        /*0074*/ 	.byte	0x00, 0xf5, 0x21, 0x00


	//----- nvinfo : EIATTR_KPARAM_INFO
	.align		4
.L_21:
        /*0078*/ 	.byte	0x04, 0x17
        /*007a*/ 	.short	(.L_23 - .L_22)
.L_22:
        /*007c*/ 	.word	0x00000000
        /*0080*/ 	.short	0x0000
        /*0082*/ 	.short	0x0000
        /*0084*/ 	.byte	0x00, 0xf5, 0x21, 0x00


	//----- nvinfo : EIATTR_SPARSE_MMA_MASK
	.align		4
.L_23:
        /*0088*/ 	.byte	0x03, 0x50
        /*008a*/ 	.short	0x0000


	//----- nvinfo : EIATTR_MAXREG_COUNT
	.align		4
        /*008c*/ 	.byte	0x03, 0x1b
        /*008e*/ 	.short	0x0040


	//----- nvinfo : EIATTR_MERCURY_ISA_VERSION
	.align		4
        /*0090*/ 	.byte	0x03, 0x5f
        /*0092*/ 	.short	0x0101


	//----- nvinfo : EIATTR_VRC_CTA_INIT_COUNT
	.align		4
        /*0094*/ 	.byte	0x02, 0x4a
	.zero		1
	.zero		1


	//----- nvinfo : EIATTR_EXIT_INSTR_OFFSETS
	.align		4
        /*0098*/ 	.byte	0x04, 0x1c
        /*009a*/ 	.short	(.L_25 - .L_24)


	//   ....[0]....
.L_24:
        /*009c*/ 	.word	0x000000c0


	//   ....[1]....
        /*00a0*/ 	.word	0x00000930


	//----- nvinfo : EIATTR_MAX_THREADS
	.align		4
.L_25:
        /*00a4*/ 	.byte	0x04, 0x05
        /*00a6*/ 	.short	(.L_27 - .L_26)
.L_26:
        /*00a8*/ 	.word	0x00000400
        /*00ac*/ 	.word	0x00000001
        /*00b0*/ 	.word	0x00000001


	//----- nvinfo : EIATTR_CBANK_PARAM_SIZE
	.align		4
.L_27:
        /*00b4*/ 	.byte	0x03, 0x19
        /*00b6*/ 	.short	0x002c


	//----- nvinfo : EIATTR_PARAM_CBANK
	.align		4
        /*00b8*/ 	.byte	0x04, 0x0a
        /*00ba*/ 	.short	(.L_29 - .L_28)
	.align		4
.L_28:
        /*00bc*/ 	.word	index@(.nv.constant0._Z14mygemm_kernel1PKfS0_Pfiiiff)
        /*00c0*/ 	.short	0x0380
        /*00c2*/ 	.short	0x002c


	//----- nvinfo : EIATTR_SW_WAR
	.align		4
.L_29:
        /*00c4*/ 	.byte	0x04, 0x36
        /*00c6*/ 	.short	(.L_31 - .L_30)
.L_30:
        /*00c8*/ 	.word	0x00000008
.L_31:


//--------------------- .nv.callgraph             --------------------------
	.section	.nv.callgraph,"",@"SHT_CUDA_CALLGRAPH"
	.align	4
	.sectionentsize	8
	.align		4
        /*0000*/ 	.word	0x00000000
	.align		4
        /*0004*/ 	.word	0xffffffff
	.align		4
        /*0008*/ 	.word	0x00000000
	.align		4
        /*000c*/ 	.word	0xfffffffe
	.align		4
        /*0010*/ 	.word	0x00000000
	.align		4
        /*0014*/ 	.word	0xfffffffd
	.align		4
        /*0018*/ 	.word	0x00000000
	.align		4
        /*001c*/ 	.word	0xfffffffc


//--------------------- .text._Z14mygemm_kernel1PKfS0_Pfiiiff --------------------------
	.section	.text._Z14mygemm_kernel1PKfS0_Pfiiiff,"ax",@progbits
	.align	128
        .global         _Z14mygemm_kernel1PKfS0_Pfiiiff
        .type           _Z14mygemm_kernel1PKfS0_Pfiiiff,@function
        .size           _Z14mygemm_kernel1PKfS0_Pfiiiff,(.L_x_5 - _Z14mygemm_kernel1PKfS0_Pfiiiff)
        .other          _Z14mygemm_kernel1PKfS0_Pfiiiff,@"STO_CUDA_ENTRY STV_DEFAULT"
_Z14mygemm_kernel1PKfS0_Pfiiiff:
.text._Z14mygemm_kernel1PKfS0_Pfiiiff:
[----:B------:R-:W-:Y:S01]  /*0000*/  LDC R1, c[0x0][0x37c] ;  /* 0x0000df00ff017b82 */ /* 0x000fe20000000800 */
[----:B------:R-:W0:Y:S07]  /*0010*/  S2R R5, SR_TID.X ;  /* 0x0000000000057919 */ /* 0x000e2e0000002100 */
[----:B------:R-:W1:Y:S01]  /*0020*/  LDC R19, c[0x0][0x364] ;  /* 0x0000d900ff137b82 */ /* 0x000e620000000800 */
[----:B------:R-:W1:Y:S07]  /*0030*/  S2R R4, SR_TID.Y ;  /* 0x0000000000047919 */ /* 0x000e6e0000002200 */
[----:B------:R-:W0:Y:S08]  /*0040*/  S2UR UR5, SR_CTAID.X ;  /* 0x00000000000579c3 */ /* 0x000e300000002500 */
[----:B------:R-:W0:Y:S08]  /*0050*/  LDC R0, c[0x0][0x360] ;  /* 0x0000d800ff007b82 */ /* 0x000e300000000800 */
[----:B------:R-:W1:Y:S08]  /*0060*/  S2UR UR4, SR_CTAID.Y ;  /* 0x00000000000479c3 */ /* 0x000e700000002600 */
[----:B------:R-:W2:Y:S01]  /*0070*/  LDC.64 R2, c[0x0][0x398] ;  /* 0x0000e600ff027b82 */ /* 0x000ea20000000a00 */
[----:B0-----:R-:W-:-:S02]  /*0080*/  IMAD R0, R0, UR5, R5 ;  /* 0x0000000500007c24 */ /* 0x001fc4000f8e0205 */
[----:B-1----:R-:W-:-:S03]  /*0090*/  IMAD R19, R19, UR4, R4 ;  /* 0x0000000413137c24 */ /* 0x002fc6000f8e0204 */
[----:B--2---:R-:W-:-:S04]  /*00a0*/  ISETP.GE.AND P0, PT, R0, R3, PT ;  /* 0x000000030000720c */ /* 0x004fc80003f06270 */
[----:B------:R-:W-:-:S13]  /*00b0*/  ISETP.GE.OR P0, PT, R19, R2, P0 ;  /* 0x000000021300720c */ /* 0x000fda0000706670 */
[----:B------:R-:W-:Y:S05]  /*00c0*/  @P0 EXIT ;  /* 0x000000000000094d */ /* 0x000fea0003800000 */
[----:B------:R-:W0:Y:S01]  /*00d0*/  LDC R2, c[0x0][0x3a0] ;  /* 0x0000e800ff027b82 */ /* 0x000e220000000800 */
[----:B------:R-:W1:Y:S01]  /*00e0*/  LDCU.64 UR4, c[0x0][0x358] ;  /* 0x00006b00ff0477ac */ /* 0x000e620008000a00 */
[----:B------:R-:W-:Y:S01]  /*00f0*/  HFMA2 R24, -RZ, RZ, 0, 0 ;  /* 0x00000000ff187431 */ /* 0x000fe200000001ff */
[----:B0-----:R-:W-:-:S13]  /*0100*/  ISETP.GE.AND P0, PT, R2, 0x1, PT ;  /* 0x000000010200780c */ /* 0x001fda0003f06270 */
[----:B-1----:R-:W-:Y:S05]  /*0110*/  @!P0 BRA `(.L_x_0) ;  /* 0x0000000400e08947 */ /* 0x002fea0003800000 */
[C---:B------:R-:W-:Y:S01]  /*0120*/  ISETP.GE.U32.AND P1, PT, R2.reuse, 0x8, PT ;  /* 0x000000080200780c */ /* 0x040fe20003f26070 */
[----:B------:R-:W-:Y:S01]  /*0130*/  IMAD R20, R19, R2, RZ ;  /* 0x0000000213147224 */ /* 0x000fe200078e02ff */
[----:B------:R-:W-:Y:S02]  /*0140*/  LOP3.LUT R27, R2, 0x7, RZ, 0xc0, !PT ;  /* 0x00000007021b7812 */ /* 0x000fe400078ec0ff */
[----:B------:R-:W-:Y:S02]  /*0150*/  MOV R24, RZ ;  /* 0x000000ff00187202 */ /* 0x000fe40000000f00 */
[----:B------:R-:W-:Y:S02]  /*0160*/  ISETP.NE.AND P0, PT, R27, RZ, PT ;  /* 0x000000ff1b00720c */ /* 0x000fe40003f05270 */
[----:B------:R-:W-:-:S05]  /*0170*/  MOV R21, RZ ;  /* 0x000000ff00157202 */ /* 0x000fca0000000f00 */
[----:B------:R-:W-:Y:S06]  /*0180*/  @!P1 BRA `(.L_x_1) ;  /* 0x0000000000c49947 */ /* 0x000fec0003800000 */
[----:B------:R-:W0:Y:S01]  /*0190*/  LDC.64 R4, c[0x0][0x380] ;  /* 0x0000e000ff047b82 */ /* 0x000e220000000a00 */
[----:B------:R-:W-:Y:S02]  /*01a0*/  LOP3.LUT R21, R2, 0x7ffffff8, RZ, 0xc0, !PT ;  /* 0x7ffffff802157812 */ /* 0x000fe400078ec0ff */
[----:B------:R-:W-:Y:S02]  /*01b0*/  MOV R24, RZ ;  /* 0x000000ff00187202 */ /* 0x000fe40000000f00 */
[----:B------:R-:W-:Y:S02]  /*01c0*/  MOV R18, R0 ;  /* 0x0000000000127202 */ /* 0x000fe40000000f00 */
[----:B------:R-:W-:Y:S01]  /*01d0*/  IADD3 R22, PT, PT, -R21, RZ, RZ ;  /* 0x000000ff15167210 */ /* 0x000fe20007ffe1ff */
[----:B0-----:R-:W-:-:S03]  /*01e0*/  IMAD.WIDE.U32 R4, R20, 0x4, R4 ;  /* 0x0000000414047825 */ /* 0x001fc600078e0004 */
[----:B------:R-:W-:-:S04]  /*01f0*/  IADD3 R6, P1, PT, R4, 0x10, RZ ;  /* 0x0000001004067810 */ /* 0x000fc80007f3e0ff */
[----:B------:R-:W-:-:S09]  /*0200*/  IADD3.X R7, PT, PT, RZ, R5, RZ, P1, !PT ;  /* 0x00000005ff077210 */ /* 0x000fd20000ffe4ff */
.L_x_2:
[----:B------:R-:W0:Y:S01]  /*0210*/  LDC.64 R16, c[0x0][0x388] ;  /* 0x0000e200ff107b82 */ /* 0x000e220000000a00 */
[----:B------:R-:W-:Y:S02]  /*0220*/  MOV R4, R6 ;  /* 0x0000000600047202 */ /* 0x000fe40000000f00 */
[----:B------:R-:W-:-:S05]  /*0230*/  MOV R5, R7 ;  /* 0x0000000700057202 */ /* 0x000fca0000000f00 */
[----:B------:R-:W2:Y:S04]  /*0240*/  LDG.E R25, desc[UR4][R4.64+-0x10] ;  /* 0xfffff00404197981 */ /* 0x000ea8000c1e1900 */
[----:B------:R-:W3:Y:S04]  /*0250*/  LDG.E R23, desc[UR4][R4.64+-0xc] ;  /* 0xfffff40404177981 */ /* 0x000ee8000c1e1900 */
[----:B------:R-:W4:Y:S04]  /*0260*/  LDG.E R29, desc[UR4][R4.64+-0x8] ;  /* 0xfffff804041d7981 */ /* 0x000f28000c1e1900 */
[----:B------:R-:W5:Y:S01]  /*0270*/  LDG.E R28, desc[UR4][R4.64+-0x4] ;  /* 0xfffffc04041c7981 */ /* 0x000f62000c1e1900 */
[----:B0-----:R-:W-:-:S05]  /*0280*/  IMAD.WIDE R16, R18, 0x4, R16 ;  /* 0x0000000412107825 */ /* 0x001fca00078e0210 */
[----:B------:R0:W2:Y:S01]  /*0290*/  LDG.E R26, desc[UR4][R16.64] ;  /* 0x00000004101a7981 */ /* 0x0000a2000c1e1900 */
[----:B------:R-:W-:-:S04]  /*02a0*/  IMAD.WIDE R14, R3, 0x4, R16 ;  /* 0x00000004030e7825 */ /* 0x000fc800078e0210 */
[C---:B------:R-:W-:Y:S02]  /*02b0*/  IMAD.WIDE R6, R3.reuse, 0x4, R14 ;  /* 0x0000000403067825 */ /* 0x040fe400078e020e */
[----:B------:R-:W3:Y:S02]  /*02c0*/  LDG.E R14, desc[UR4][R14.64] ;  /* 0x000000040e0e7981 */ /* 0x000ee4000c1e1900 */
[C---:B------:R-:W-:Y:S02]  /*02d0*/  IMAD.WIDE R10, R3.reuse, 0x4, R6 ;  /* 0x00000004030a7825 */ /* 0x040fe400078e0206 */
[----:B------:R-:W4:Y:S02]  /*02e0*/  LDG.E R6, desc[UR4][R6.64] ;  /* 0x0000000406067981 */ /* 0x000f24000c1e1900 */
[C---:B------:R-:W-:Y:S02]  /*02f0*/  IMAD.WIDE R8, R3.reuse, 0x4, R10 ;  /* 0x0000000403087825 */ /* 0x040fe400078e020a */
[----:B------:R-:W5:Y:S02]  /*0300*/  LDG.E R10, desc[UR4][R10.64] ;  /* 0x000000040a0a7981 */ /* 0x000f64000c1e1900 */
[----:B------:R-:W-:-:S02]  /*0310*/  IMAD.WIDE R12, R3, 0x4, R8 ;  /* 0x00000004030c7825 */ /* 0x000fc400078e0208 */
[----:B------:R-:W5:Y:S04]  /*0320*/  LDG.E R7, desc[UR4][R4.64] ;  /* 0x0000000404077981 */ /* 0x000f68000c1e1900 */
[----:B------:R-:W5:Y:S01]  /*0330*/  LDG.E R8, desc[UR4][R8.64] ;  /* 0x0000000408087981 */ /* 0x000f62000c1e1900 */
[----:B0-----:R-:W-:-:S03]  /*0340*/  IMAD.WIDE R16, R3, 0x4, R12 ;  /* 0x0000000403107825 */ /* 0x001fc600078e020c */
[----:B------:R-:W5:Y:S04]  /*0350*/  LDG.E R12, desc[UR4][R12.64] ;  /* 0x000000040c0c7981 */ /* 0x000f68000c1e1900 */
[----:B------:R-:W5:Y:S04]  /*0360*/  LDG.E R15, desc[UR4][R16.64] ;  /* 0x00000004100f7981 */ /* 0x000f68000c1e1900 */
[----:B------:R-:W5:Y:S04]  /*0370*/  LDG.E R9, desc[UR4][R4.64+0x4] ;  /* 0x0000040404097981 */ /* 0x000f68000c1e1900 */
[----:B------:R-:W5:Y:S01]  /*0380*/  LDG.E R11, desc[UR4][R4.64+0xc] ;  /* 0x00000c04040b7981 */ /* 0x000f62000c1e1900 */
[----:B--2---:R-:W-:Y:S01]  /*0390*/  FFMA R26, R25, R26, R24 ;  /* 0x0000001a191a7223 */ /* 0x004fe20000000018 */
[----:B------:R-:W-:-:S02]  /*03a0*/  IMAD.WIDE R24, R3, 0x4, R16 ;  /* 0x0000000403187825 */ /* 0x000fc400078e0210 */
[----:B------:R-:W2:Y:S04]  /*03b0*/  LDG.E R16, desc[UR4][R4.64+0x8] ;  /* 0x0000080404107981 */ /* 0x000ea8000c1e1900 */
[----:B------:R-:W2:Y:S01]  /*03c0*/  LDG.E R24, desc[UR4][R24.64] ;  /* 0x0000000418187981 */ /* 0x000ea2000c1e1900 */
[----:B---3--:R-:W-:Y:S01]  /*03d0*/  FFMA R14, R23, R14, R26 ;  /* 0x0000000e170e7223 */ /* 0x008fe2000000001a */
[----:B------:R-:W-:-:S03]  /*03e0*/  IADD3 R22, PT, PT, R22, 0x8, RZ ;  /* 0x0000000816167810 */ /* 0x000fc60007ffe0ff */
[----:B----4-:R-:W-:Y:S01]  /*03f0*/  FFMA R29, R29, R6, R14 ;  /* 0x000000061d1d7223 */ /* 0x010fe2000000000e */
[----:B------:R-:W-:-:S03]  /*0400*/  ISETP.NE.AND P1, PT, R22, RZ, PT ;  /* 0x000000ff1600720c */ /* 0x000fc60003f25270 */
[----:B-----5:R-:W-:Y:S01]  /*0410*/  FFMA R10, R28, R10, R29 ;  /* 0x0000000a1c0a7223 */ /* 0x020fe2000000001d */
[----:B------:R-:W-:-:S03]  /*0420*/  IADD3 R6, P2, PT, R4, 0x20, RZ ;  /* 0x0000002004067810 */ /* 0x000fc60007f5e0ff */
[----:B------:R-:W-:Y:S01]  /*0430*/  FFMA R8, R7, R8, R10 ;  /* 0x0000000807087223 */ /* 0x000fe2000000000a */
[----:B------:R-:W-:Y:S02]  /*0440*/  IADD3.X R7, PT, PT, RZ, R5, RZ, P2, !PT ;  /* 0x00000005ff077210 */ /* 0x000fe400017fe4ff */
[----:B------:R-:W-:Y:S01]  /*0450*/  LEA R18, R3, R18, 0x3 ;  /* 0x0000001203127211 */ /* 0x000fe200078e18ff */
[----:B------:R-:W-:-:S04]  /*0460*/  FFMA R9, R9, R12, R8 ;  /* 0x0000000c09097223 */ /* 0x000fc80000000008 */
[----:B--2---:R-:W-:-:S04]  /*0470*/  FFMA R16, R16, R15, R9 ;  /* 0x0000000f10107223 */ /* 0x004fc80000000009 */
[----:B------:R-:W-:Y:S01]  /*0480*/  FFMA R24, R11, R24, R16 ;  /* 0x000000180b187223 */ /* 0x000fe20000000010 */
[----:B------:R-:W-:Y:S06]  /*0490*/  @P1 BRA `(.L_x_2) ;  /* 0xfffffffc005c1947 */ /* 0x000fec000383ffff */
.L_x_1:
[----:B------:R-:W-:Y:S05]  /*04a0*/  @!P0 BRA `(.L_x_0) ;  /* 0x0000000000fc8947 */ /* 0x000fea0003800000 */
[----:B------:R-:W-:Y:S02]  /*04b0*/  ISETP.GE.U32.AND P1, PT, R27, 0x4, PT ;  /* 0x000000041b00780c */ /* 0x000fe40003f26070 */
[----:B------:R-:W-:-:S04]  /*04c0*/  LOP3.LUT R16, R2, 0x3, RZ, 0xc0, !PT ;  /* 0x0000000302107812 */ /* 0x000fc800078ec0ff */
[----:B------:R-:W-:-:S07]  /*04d0*/  ISETP.NE.AND P0, PT, R16, RZ, PT ;  /* 0x000000ff1000720c */ /* 0x000fce0003f05270 */
[----:B------:R-:W-:Y:S06]  /*04e0*/  @!P1 BRA `(.L_x_3) ;  /* 0x00000000006c9947 */ /* 0x000fec0003800000 */
[----:B------:R-:W0:Y:S01]  /*04f0*/  LDC.64 R6, c[0x0][0x388] ;  /* 0x0000e200ff067b82 */ /* 0x000e220000000a00 */
[----:B------:R-:W1:Y:S01]  /*0500*/  LDCU.64 UR6, c[0x0][0x380] ;  /* 0x00007000ff0677ac */ /* 0x000e620008000a00 */
[----:B------:R-:W-:Y:S01]  /*0510*/  IMAD R9, R21, R3, R0 ;  /* 0x0000000315097224 */ /* 0x000fe200078e0200 */
[CC--:B------:R-:W-:Y:S02]  /*0520*/  IADD3 R5, PT, PT, R20.reuse, R21.reuse, RZ ;  /* 0x0000001514057210 */ /* 0x0c0fe40007ffe0ff */
[----:B------:R-:W-:-:S03]  /*0530*/  IADD3 R10, P1, PT, R20, R21, RZ ;  /* 0x00000015140a7210 */ /* 0x000fc60007f3e0ff */
[----:B------:R-:W2:Y:S01]  /*0540*/  LDC.64 R14, c[0x0][0x380] ;  /* 0x0000e000ff0e7b82 */ /* 0x000ea20000000a00 */
[----:B0-----:R-:W-:-:S04]  /*0550*/  IMAD.WIDE R6, R9, 0x4, R6 ;  /* 0x0000000409067825 */ /* 0x001fc800078e0206 */
[----:B------:R-:W-:Y:S02]  /*0560*/  IMAD.WIDE R8, R3, 0x4, R6 ;  /* 0x0000000403087825 */ /* 0x000fe400078e0206 */
[----:B------:R-:W3:Y:S02]  /*0570*/  LDG.E R6, desc[UR4][R6.64] ;  /* 0x0000000406067981 */ /* 0x000ee4000c1e1900 */
[----:B--2---:R-:W-:Y:S01]  /*0580*/  IMAD.WIDE.U32 R14, R5, 0x4, R14 ;  /* 0x00000004050e7825 */ /* 0x004fe200078e000e */
[----:B------:R-:W-:Y:S02]  /*0590*/  IADD3.X R5, PT, PT, RZ, RZ, RZ, P1, !PT ;  /* 0x000000ffff057210 */ /* 0x000fe40000ffe4ff */
[----:B-1----:R-:W-:-:S03]  /*05a0*/  LEA R4, P1, R10, UR6, 0x2 ;  /* 0x000000060a047c11 */ /* 0x002fc6000f8210ff */
[----:B------:R-:W3:Y:S01]  /*05b0*/  LDG.E R15, desc[UR4][R14.64] ;  /* 0x000000040e0f7981 */ /* 0x000ee2000c1e1900 */
[----:B------:R-:W-:Y:S01]  /*05c0*/  LEA.HI.X R5, R10, UR7, R5, 0x2, P1 ;  /* 0x000000070a057c11 */ /* 0x000fe200088f1405 */
[C---:B------:R-:W-:Y:S02]  /*05d0*/  IMAD.WIDE R10, R3.reuse, 0x4, R8 ;  /* 0x00000004030a7825 */ /* 0x040fe400078e0208 */
[----:B------:R-:W2:Y:S04]  /*05e0*/  LDG.E R8, desc[UR4][R8.64] ;  /* 0x0000000408087981 */ /* 0x000ea8000c1e1900 */
[----:B------:R-:W2:Y:S01]  /*05f0*/  LDG.E R17, desc[UR4][R4.64+0x4] ;  /* 0x0000040404117981 */ /* 0x000ea2000c1e1900 */
[----:B------:R-:W-:-:S03]  /*0600*/  IMAD.WIDE R12, R3, 0x4, R10 ;  /* 0x00000004030c7825 */ /* 0x000fc600078e020a */
[----:B------:R-:W4:Y:S04]  /*0610*/  LDG.E R22, desc[UR4][R10.64] ;  /* 0x000000040a167981 */ /* 0x000f28000c1e1900 */
[----:B------:R-:W4:Y:S04]  /*0620*/  LDG.E R18, desc[UR4][R4.64+0x8] ;  /* 0x0000080404127981 */ /* 0x000f28000c1e1900 */
[----:B------:R-:W5:Y:S04]  /*0630*/  LDG.E R26, desc[UR4][R4.64+0xc] ;  /* 0x00000c04041a7981 */ /* 0x000f68000c1e1900 */
[----:B------:R-:W5:Y:S01]  /*0640*/  LDG.E R12, desc[UR4][R12.64] ;  /* 0x000000040c0c7981 */ /* 0x000f62000c1e1900 */
[----:B------:R-:W-:Y:S01]  /*0650*/  IADD3 R21, PT, PT, R21, 0x4, RZ ;  /* 0x0000000415157810 */ /* 0x000fe20007ffe0ff */
[----:B---3--:R-:W-:-:S04]  /*0660*/  FFMA R24, R15, R6, R24 ;  /* 0x000000060f187223 */ /* 0x008fc80000000018 */
[----:B--2---:R-:W-:-:S04]  /*0670*/  FFMA R17, R17, R8, R24 ;  /* 0x0000000811117223 */ /* 0x004fc80000000018 */
[----:B----4-:R-:W-:-:S04]  /*0680*/  FFMA R17, R18, R22, R17 ;  /* 0x0000001612117223 */ /* 0x010fc80000000011 */
[----:B-----5:R-:W-:-:S07]  /*0690*/  FFMA R24, R26, R12, R17 ;  /* 0x0000000c1a187223 */ /* 0x020fce0000000011 */
.L_x_3:
[----:B------:R-:W-:Y:S05]  /*06a0*/  @!P0 BRA `(.L_x_0) ;  /* 0x00000000007c8947 */ /* 0x000fea0003800000 */
[----:B------:R-:W-:Y:S01]  /*06b0*/  ISETP.NE.AND P1, PT, R16, 0x1, PT ;  /* 0x000000011000780c */ /* 0x000fe20003f25270 */
[----:B------:R-:W0:Y:S01]  /*06c0*/  LDC.64 R12, c[0x0][0x380] ;  /* 0x0000e000ff0c7b82 */ /* 0x000e220000000a00 */
[----:B------:R-:W-:-:S04]  /*06d0*/  LOP3.LUT R2, R2, 0x1, RZ, 0xc0, !PT ;  /* 0x0000000102027812 */ /* 0x000fc800078ec0ff */
[----:B------:R-:W-:-:S03]  /*06e0*/  ISETP.NE.U32.AND P0, PT, R2, 0x1, PT ;  /* 0x000000010200780c */ /* 0x000fc60003f05070 */
[----:B------:R-:W1:Y:S04]  /*06f0*/  LDC.64 R10, c[0x0][0x388] ;  /* 0x0000e200ff0a7b82 */ /* 0x000e680000000a00 */
[CC--:B------:R-:W-:Y:S02]  /*0700*/  @P1 IADD3 R15, PT, PT, R20.reuse, R21.reuse, RZ ;  /* 0x00000015140f1210 */ /* 0x0c0fe40007ffe0ff */
[----:B------:R-:W-:Y:S02]  /*0710*/  @P1 IADD3 R2, P2, PT, R20, R21, RZ ;  /* 0x0000001514021210 */ /* 0x000fe40007f5e0ff */
[----:B------:R-:W2:Y:S02]  /*0720*/  @P1 LDC.64 R4, c[0x0][0x380] ;  /* 0x0000e000ff041b82 */ /* 0x000ea40000000a00 */
[----:B------:R-:W-:-:S06]  /*0730*/  @P1 IADD3.X R14, PT, PT, RZ, RZ, RZ, P2, !PT ;  /* 0x000000ffff0e1210 */ /* 0x000fcc00017fe4ff */
[----:B------:R-:W3:Y:S01]  /*0740*/  LDC.64 R6, c[0x0][0x380] ;  /* 0x0000e000ff067b82 */ /* 0x000ee20000000a00 */
[----:B0-----:R-:W-:-:S04]  /*0750*/  @P1 IMAD.WIDE.U32 R12, R15, 0x4, R12 ;  /* 0x000000040f0c1825 */ /* 0x001fc800078e000c */
[C---:B------:R-:W-:Y:S01]  /*0760*/  @P1 IMAD R15, R21.reuse, R3, R0 ;  /* 0x00000003150f1224 */ /* 0x040fe200078e0200 */
[----:B------:R-:W-:Y:S01]  /*0770*/  @P1 IADD3 R21, PT, PT, R21, 0x2, RZ ;  /* 0x0000000215151810 */ /* 0x000fe20007ffe0ff */
[----:B------:R-:W4:Y:S01]  /*0780*/  @P1 LDG.E R13, desc[UR4][R12.64] ;  /* 0x000000040c0d1981 */ /* 0x000f22000c1e1900 */
[----:B------:R-:W0:Y:S01]  /*0790*/  LDC.64 R8, c[0x0][0x388] ;  /* 0x0000e200ff087b82 */ /* 0x000e220000000a00 */
[----:B-1----:R-:W-:Y:S01]  /*07a0*/  @P1 IMAD.WIDE R10, R15, 0x4, R10 ;  /* 0x000000040f0a1825 */ /* 0x002fe200078e020a */
[----:B------:R-:W-:Y:S02]  /*07b0*/  @!P0 IADD3 R17, PT, PT, R20, R21, RZ ;  /* 0x0000001514118210 */ /* 0x000fe40007ffe0ff */
[----:B--2---:R-:W-:Y:S01]  /*07c0*/  @P1 LEA R4, P2, R2, R4, 0x2 ;  /* 0x0000000402041211 */ /* 0x004fe200078410ff */
[----:B------:R-:W-:-:S03]  /*07d0*/  @!P0 IMAD R21, R21, R3, R0 ;  /* 0x0000000315158224 */ /* 0x000fc600078e0200 */
[----:B------:R-:W-:Y:S01]  /*07e0*/  @P1 LEA.HI.X R5, R2, R5, R14, 0x2, P2 ;  /* 0x0000000502051211 */ /* 0x000fe200010f140e */
[----:B------:R-:W-:Y:S01]  /*07f0*/  @P1 IMAD.WIDE R14, R3, 0x4, R10 ;  /* 0x00000004030e1825 */ /* 0x000fe200078e020a */
[----:B------:R-:W4:Y:S03]  /*0800*/  @P1 LDG.E R2, desc[UR4][R10.64] ;  /* 0x000000040a021981 */ /* 0x000f26000c1e1900 */
[----:B---3--:R-:W-:Y:S01]  /*0810*/  @!P0 IMAD.WIDE.U32 R6, R17, 0x4, R6 ;  /* 0x0000000411068825 */ /* 0x008fe200078e0006 */
[----:B------:R-:W2:Y:S04]  /*0820*/  @P1 LDG.E R5, desc[UR4][R4.64+0x4] ;  /* 0x0000040404051981 */ /* 0x000ea8000c1e1900 */
[----:B------:R-:W2:Y:S01]  /*0830*/  @P1 LDG.E R14, desc[UR4][R14.64] ;  /* 0x000000040e0e1981 */ /* 0x000ea2000c1e1900 */
[----:B0-----:R-:W-:-:S03]  /*0840*/  @!P0 IMAD.WIDE R8, R21, 0x4, R8 ;  /* 0x0000000415088825 */ /* 0x001fc600078e0208 */
[----:B------:R-:W3:Y:S04]  /*0850*/  @!P0 LDG.E R7, desc[UR4][R6.64] ;  /* 0x0000000406078981 */ /* 0x000ee8000c1e1900 */
[----:B------:R-:W3:Y:S01]  /*0860*/  @!P0 LDG.E R8, desc[UR4][R8.64] ;  /* 0x0000000408088981 */ /* 0x000ee2000c1e1900 */
[----:B----4-:R-:W-:-:S04]  /*0870*/  @P1 FFMA R2, R13, R2, R24 ;  /* 0x000000020d021223 */ /* 0x010fc80000000018 */
[----:B--2---:R-:W-:-:S04]  /*0880*/  @P1 FFMA R24, R5, R14, R2 ;  /* 0x0000000e05181223 */ /* 0x004fc80000000002 */
[----:B---3--:R-:W-:-:S07]  /*0890*/  @!P0 FFMA R24, R7, R8, R24 ;  /* 0x0000000807188223 */ /* 0x008fce0000000018 */
.L_x_0:
[----:B------:R-:W0:Y:S01]  /*08a0*/  LDC.64 R4, c[0x0][0x390] ;  /* 0x0000e400ff047b82 */ /* 0x000e220000000a00 */
[----:B------:R-:W-:Y:S01]  /*08b0*/  IMAD R3, R19, R3, R0 ;  /* 0x0000000313037224 */ /* 0x000fe200078e0200 */
[----:B------:R-:W1:Y:S01]  /*08c0*/  LDCU UR6, c[0x0][0x3a8] ;  /* 0x00007500ff0677ac */ /* 0x000e620008000800 */
[----:B------:R-:W2:Y:S02]  /*08d0*/  LDCU UR7, c[0x0][0x3a4] ;  /* 0x00007480ff0777ac */ /* 0x000ea40008000800 */
[----:B0-----:R-:W-:-:S05]  /*08e0*/  IMAD.WIDE R2, R3, 0x4, R4 ;  /* 0x0000000403027825 */ /* 0x001fca00078e0204 */
[----:B------:R-:W1:Y:S02]  /*08f0*/  LDG.E R0, desc[UR4][R2.64] ;  /* 0x0000000402007981 */ /* 0x000e64000c1e1900 */
[----:B-1----:R-:W-:-:S04]  /*0900*/  FMUL R5, R0, UR6 ;  /* 0x0000000600057c20 */ /* 0x002fc80008400000 */
[----:B--2---:R-:W-:-:S05]  /*0910*/  FFMA R5, R24, UR7, R5 ;  /* 0x0000000718057c23 */ /* 0x004fca0008000005 */
[----:B------:R-:W-:Y:S01]  /*0920*/  STG.E desc[UR4][R2.64], R5 ;  /* 0x0000000502007986 */ /* 0x000fe2000c101904 */
[----:B------:R-:W-:Y:S05]  /*0930*/  EXIT ;  /* 0x000000000000794d */ /* 0x000fea0003800000 */
.L_x_4:
[----:B------:R-:W-:-:S00]  /*0940*/  BRA `(.L_x_4) ;  /* 0xfffffffc00fc7947 */ /* 0x000fc0000383ffff */
[----:B------:R-:W-:-:S00]  /*0950*/  NOP ;  /* 0x0000000000007918 */ /* 0x000fc00000000000 */
        /* <DEDUP_REMOVED lines=10> */
.L_x_5:


//--------------------- .nv.shared.reserved.0     --------------------------
	.section	.nv.shared.reserved.0,"aw",@nobits
	.weak		__nv_reservedSMEM_offset_0_alias
	.size		__nv_reservedSMEM_offset_0_alias, 0, 64
	.other		__nv_reservedSMEM_offset_0_alias,@"STO_CUDA_RESERVED_SHARED STV_DEFAULT"
__nv_reservedSMEM_offset_0_alias:
	.zero		0
	.zero		64


//--------------------- .nv.constant0._Z14mygemm_kernel1PKfS0_Pfiiiff --------------------------
	.section	.nv.constant0._Z14mygemm_kernel1PKfS0_Pfiiiff,"a",@progbits
	.sectionflags	@""
	.align	4
.nv.constant0._Z14mygemm_kernel1PKfS0_Pfiiiff:
	.zero		940


//--------------------- SYMBOLS --------------------------

	.type		.nv.reservedSmem.offset0,@object
	.size		.nv.reservedSmem.offset0,0x4
